	.headerflags	@"EF_CUDA_TEXMODE_UNIFIED EF_CUDA_64BIT_ADDRESS EF_CUDA_ACCELERATORS EF_CUDA_SM90 EF_CUDA_VIRTUAL_SM(EF_CUDA_SM90)"
	.elftype	@"ET_EXEC"


//--------------------- .nv.info                  --------------------------
	.section	.nv.info,"",@"SHT_CUDA_INFO"
	.align	4


	//----- nvinfo : EIATTR_REGCOUNT
	.align		4
        /*0000*/ 	.byte	0x04, 0x2f
        /*0002*/ 	.short	(.L_1 - .L_0)
	.align		4
.L_0:
        /*0004*/ 	.word	index@(triton_poi_fused_cat_30)
        /*0008*/ 	.word	0x0000001e


	//----- nvinfo : EIATTR_MIN_STACK_SIZE
	.align		4
.L_1:
        /*000c*/ 	.byte	0x04, 0x12
        /*000e*/ 	.short	(.L_3 - .L_2)
	.align		4
.L_2:
        /*0010*/ 	.word	index@(triton_poi_fused_cat_30)
        /*0014*/ 	.word	0x00000000


	//----- nvinfo : EIATTR_FRAME_SIZE
	.align		4
.L_3:
        /*0018*/ 	.byte	0x04, 0x11
        /*001a*/ 	.short	(.L_5 - .L_4)
	.align		4
.L_4:
        /*001c*/ 	.word	index@(triton_poi_fused_cat_30)
        /*0020*/ 	.word	0x00000000


	//----- nvinfo : EIATTR_MIN_STACK_SIZE
	.align		4
.L_5:
        /*0024*/ 	.byte	0x04, 0x12
        /*0026*/ 	.short	(.L_7 - .L_6)
	.align		4
.L_6:
        /*0028*/ 	.word	index@(triton_poi_fused_cat_30)
        /*002c*/ 	.word	0x00000000
.L_7:


//--------------------- .nv.info.triton_poi_fused_cat_30 --------------------------
	.section	.nv.info.triton_poi_fused_cat_30,"",@"SHT_CUDA_INFO"
	.sectionflags	@""
	.align	4


	//----- nvinfo : EIATTR_CUDA_API_VERSION
	.align		4
        /*0000*/ 	.byte	0x04, 0x37
        /*0002*/ 	.short	(.L_9 - .L_8)
.L_8:
        /*0004*/ 	.word	0x0000007c


	//----- nvinfo : EIATTR_KPARAM_INFO
	.align		4
.L_9:
        /*0008*/ 	.byte	0x04, 0x17
        /*000a*/ 	.short	(.L_11 - .L_10)
.L_10:
        /*000c*/ 	.word	0x00000000
        /*0010*/ 	.short	0x0009
        /*0012*/ 	.short	0x0048
        /*0014*/ 	.byte	0x00, 0xf0, 0x11, 0x00


	//----- nvinfo : EIATTR_KPARAM_INFO
	.align		4
.L_11:
        /*0018*/ 	.byte	0x04, 0x17
        /*001a*/ 	.short	(.L_13 - .L_12)
.L_12:
        /*001c*/ 	.word	0x00000000
        /*0020*/ 	.short	0x0008
        /*0022*/ 	.short	0x0040
        /*0024*/ 	.byte	0x00, 0xf4, 0x21, 0x00


	//----- nvinfo : EIATTR_KPARAM_INFO
	.align		4
.L_13:
        /*0028*/ 	.byte	0x04, 0x17
        /*002a*/ 	.short	(.L_15 - .L_14)
.L_14:
        /*002c*/ 	.word	0x00000000
        /*0030*/ 	.short	0x0007
        /*0032*/ 	.short	0x0038
        /*0034*/ 	.byte	0x00, 0xf4, 0x21, 0x00


	//----- nvinfo : EIATTR_KPARAM_INFO
	.align		4
.L_15:
        /*0038*/ 	.byte	0x04, 0x17
        /*003a*/ 	.short	(.L_17 - .L_16)
.L_16:
        /*003c*/ 	.word	0x00000000
        /*0040*/ 	.short	0x0006
        /*0042*/ 	.short	0x0030
        /*0044*/ 	.byte	0x00, 0xf4, 0x21, 0x00


	//----- nvinfo : EIATTR_KPARAM_INFO
	.align		4
.L_17:
        /*0048*/ 	.byte	0x04, 0x17
        /*004a*/ 	.short	(.L_19 - .L_18)
.L_18:
        /*004c*/ 	.word	0x00000000
        /*0050*/ 	.short	0x0005
        /*0052*/ 	.short	0x0028
        /*0054*/ 	.byte	0x00, 0xf4, 0x21, 0x00


	//----- nvinfo : EIATTR_KPARAM_INFO
	.align		4
.L_19:
        /*0058*/ 	.byte	0x04, 0x17
        /*005a*/ 	.short	(.L_21 - .L_20)
.L_20:
        /*005c*/ 	.word	0x00000000
        /*0060*/ 	.short	0x0004
        /*0062*/ 	.short	0x0020
        /*0064*/ 	.byte	0x00, 0xf4, 0x21, 0x00


	//----- nvinfo : EIATTR_KPARAM_INFO
	.align		4
.L_21:
        /*0068*/ 	.byte	0x04, 0x17
        /*006a*/ 	.short	(.L_23 - .L_22)
.L_22:
        /*006c*/ 	.word	0x00000000
        /*0070*/ 	.short	0x0003
        /*0072*/ 	.short	0x0018
        /*0074*/ 	.byte	0x00, 0xf4, 0x21, 0x00


	//----- nvinfo : EIATTR_KPARAM_INFO
	.align		4
.L_23:
        /*0078*/ 	.byte	0x04, 0x17
        /*007a*/ 	.short	(.L_25 - .L_24)
.L_24:
        /*007c*/ 	.word	0x00000000
        /*0080*/ 	.short	0x0002
        /*0082*/ 	.short	0x0010
        /*0084*/ 	.byte	0x00, 0xf4, 0x21, 0x00


	//----- nvinfo : EIATTR_KPARAM_INFO
	.align		4
.L_25:
        /*0088*/ 	.byte	0x04, 0x17
        /*008a*/ 	.short	(.L_27 - .L_26)
.L_26:
        /*008c*/ 	.word	0x00000000
        /*0090*/ 	.short	0x0001
        /*0092*/ 	.short	0x0008
        /*0094*/ 	.byte	0x00, 0xf4, 0x21, 0x00


	//----- nvinfo : EIATTR_KPARAM_INFO
	.align		4
.L_27:
        /*0098*/ 	.byte	0x04, 0x17
        /*009a*/ 	.short	(.L_29 - .L_28)
.L_28:
        /*009c*/ 	.word	0x00000000
        /*00a0*/ 	.short	0x0000
        /*00a2*/ 	.short	0x0000
        /*00a4*/ 	.byte	0x00, 0xf4, 0x21, 0x00


	//----- nvinfo : EIATTR_SPARSE_MMA_MASK
	.align		4
.L_29:
        /*00a8*/ 	.byte	0x03, 0x50
        /*00aa*/ 	.short	0x0000


	//----- nvinfo : EIATTR_MAXREG_COUNT
	.align		4
        /*00ac*/ 	.byte	0x03, 0x1b
        /*00ae*/ 	.short	0x00ff


	//----- nvinfo : EIATTR_EXIT_INSTR_OFFSETS
	.align		4
        /*00b0*/ 	.byte	0x04, 0x1c
        /*00b2*/ 	.short	(.L_31 - .L_30)


	//   ....[0]....
.L_30:
        /*00b4*/ 	.word	0x00000960


	//----- nvinfo : EIATTR_REQNTID
	.align		4
.L_31:
        /*00b8*/ 	.byte	0x04, 0x10
        /*00ba*/ 	.short	(.L_33 - .L_32)
.L_32:
        /*00bc*/ 	.word	0x00000100
        /*00c0*/ 	.word	0x00000001
        /*00c4*/ 	.word	0x00000001


	//----- nvinfo : EIATTR_CBANK_PARAM_SIZE
	.align		4
.L_33:
        /*00c8*/ 	.byte	0x03, 0x19
        /*00ca*/ 	.short	0x004c


	//----- nvinfo : EIATTR_PARAM_CBANK
	.align		4
        /*00cc*/ 	.byte	0x04, 0x0a
        /*00ce*/ 	.short	(.L_35 - .L_34)
	.align		4
.L_34:
        /*00d0*/ 	.word	index@(.nv.constant0.triton_poi_fused_cat_30)
        /*00d4*/ 	.short	0x0210
        /*00d6*/ 	.short	0x004c


	//----- nvinfo : EIATTR_SW_WAR
	.align		4
.L_35:
        /*00d8*/ 	.byte	0x04, 0x36
        /*00da*/ 	.short	(.L_37 - .L_36)
.L_36:
        /*00dc*/ 	.word	0x00000008
.L_37:


//--------------------- .nv.callgraph             --------------------------
	.section	.nv.callgraph,"",@"SHT_CUDA_CALLGRAPH"
	.align	4
	.sectionentsize	8
	.align		4
        /*0000*/ 	.word	0x00000000
	.align		4
        /*0004*/ 	.word	0xffffffff
	.align		4
        /*0008*/ 	.word	0x00000000
	.align		4
        /*000c*/ 	.word	0xfffffffe
	.align		4
        /*0010*/ 	.word	0x00000000
	.align		4
        /*0014*/ 	.word	0xfffffffd
	.align		4
        /*0018*/ 	.word	0x00000000
	.align		4
        /*001c*/ 	.word	0xfffffffc


//--------------------- .text.triton_poi_fused_cat_30 --------------------------
	.section	.text.triton_poi_fused_cat_30,"ax",@progbits
	.align	128
        .global         triton_poi_fused_cat_30
        .type           triton_poi_fused_cat_30,@function
        .size           triton_poi_fused_cat_30,(.L_x_1 - triton_poi_fused_cat_30)
        .other          triton_poi_fused_cat_30,@"STO_CUDA_ENTRY STV_DEFAULT"
triton_poi_fused_cat_30:
.text.triton_poi_fused_cat_30:
[----:B------:R-:W-:Y:S01]  /*0000*/  LDC R1, c[0x0][0x28] ;  /* 0x00000a00ff017b82 */ /* 0x000fe20000000800 */
[----:B------:R-:W1:Y:S07]  /*0010*/  S2R R0, SR_TID.X ;  /* 0x0000000000007919 */ /* 0x000e6e0000002100 */
[----:B------:R-:W2:Y:S01]  /*0020*/  LDC.64 R4, c[0x0][0x218] ;  /* 0x00008600ff047b82 */ /* 0x000ea20000000a00 */
[----:B------:R-:W-:Y:S01]  /*0030*/  CS2R R14, SRZ ;  /* 0x00000000000e7805 */ /* 0x000fe2000001ff00 */
[----:B------:R-:W-:Y:S01]  /*0040*/  ULDC.64 UR4, c[0x0][0x208] ;  /* 0x0000820000047ab9 */ /* 0x000fe20000000a00 */
[----:B------:R-:W3:Y:S05]  /*0050*/  S2R R3, SR_CTAID.X ;  /* 0x0000000000037919 */ /* 0x000eea0000002500 */
[----:B------:R-:W4:Y:S08]  /*0060*/  LDC.64 R8, c[0x0][0x220] ;  /* 0x00008800ff087b82 */ /* 0x000f300000000a00 */
[----:B------:R-:W5:Y:S01]  /*0070*/  LDC.64 R16, c[0x0][0x230] ;  /* 0x00008c00ff107b82 */ /* 0x000f620000000a00 */
[----:B------:R-:W-:Y:S01]  /*0080*/  CS2R R10, SRZ ;  /* 0x00000000000a7805 */ /* 0x000fe2000001ff00 */
[----:B------:R-:W-:Y:S01]  /*0090*/  ULDC.64 UR6, c[0x0][0x228] ;  /* 0x00008a0000067ab9 */ /* 0x000fe20000000a00 */
[----:B-1----:R-:W-:-:S05]  /*00a0*/  IMAD.SHL.U32 R0, R0, 0x2, RZ ;  /* 0x0000000200007824 */ /* 0x002fca00078e00ff */
[----:B------:R-:W-:-:S05]  /*00b0*/  LOP3.LUT R0, R0, 0x1fe, RZ, 0xc0, !PT ;  /* 0x000001fe00007812 */ /* 0x000fca00078ec0ff */
[----:B---3--:R-:W-:-:S05]  /*00c0*/  IMAD R2, R3, 0x200, R0 ;  /* 0x0000020003027824 */ /* 0x008fca00078e0200 */
[----:B------:R-:W-:-:S04]  /*00d0*/  SHF.R.S32.HI R19, RZ, 0x1f, R2 ;  /* 0x0000001fff137819 */ /* 0x000fc80000011402 */
[CC--:B------:R-:W-:Y:S02]  /*00e0*/  LEA.HI R0, R19.reuse, R2.reuse, RZ, 0x6 ;  /* 0x0000000213007211 */ /* 0x0c0fe400078f30ff */
[----:B------:R-:W-:Y:S02]  /*00f0*/  LEA.HI R3, R19, R2, RZ, 0x3 ;  /* 0x0000000213037211 */ /* 0x000fe400078f18ff */
[--C-:B------:R-:W-:Y:S02]  /*0100*/  SHF.R.S32.HI R13, RZ, 0x6, R0.reuse ;  /* 0x00000006ff0d7819 */ /* 0x100fe40000011400 */
[----:B------:R-:W-:Y:S02]  /*0110*/  SHF.R.S32.HI R6, RZ, 0x1f, R0 ;  /* 0x0000001fff067819 */ /* 0x000fe40000011400 */
[----:B------:R-:W-:Y:S02]  /*0120*/  SHF.R.S32.HI R12, RZ, 0x3, R3 ;  /* 0x00000003ff0c7819 */ /* 0x000fe40000011403 */
[----:B------:R-:W-:-:S02]  /*0130*/  LEA.HI R6, R6, R13, RZ, 0xa ;  /* 0x0000000d06067211 */ /* 0x000fc400078f50ff */
[----:B------:R-:W-:Y:S02]  /*0140*/  LEA.HI R7, R12, R12, RZ, 0x3 ;  /* 0x0000000c0c077211 */ /* 0x000fe400078f18ff */
[----:B------:R-:W-:Y:S02]  /*0150*/  LOP3.LUT R6, R6, 0xfffffc00, RZ, 0xc0, !PT ;  /* 0xfffffc0006067812 */ /* 0x000fe400078ec0ff */
[----:B------:R-:W-:Y:S02]  /*0160*/  LOP3.LUT R7, R7, 0xfffffff8, RZ, 0xc0, !PT ;  /* 0xfffffff807077812 */ /* 0x000fe400078ec0ff */
[----:B------:R-:W-:Y:S01]  /*0170*/  LOP3.LUT R3, R3, 0xfffffff8, RZ, 0xc0, !PT ;  /* 0xfffffff803037812 */ /* 0x000fe200078ec0ff */
[----:B------:R-:W-:Y:S02]  /*0180*/  IMAD.IADD R13, R13, 0x1, -R6 ;  /* 0x000000010d0d7824 */ /* 0x000fe400078e0a06 */
[----:B------:R-:W-:-:S03]  /*0190*/  IMAD.IADD R12, R12, 0x1, -R7 ;  /* 0x000000010c0c7824 */ /* 0x000fc600078e0a07 */
[----:B------:R-:W-:Y:S01]  /*01a0*/  ISETP.GE.AND P0, PT, R13, 0x200, PT ;  /* 0x000002000d00780c */ /* 0x000fe20003f06270 */
[----:B--2---:R-:W-:Y:S01]  /*01b0*/  IMAD.WIDE R20, R12, 0x8, R4 ;  /* 0x000000080c147825 */ /* 0x004fe200078e0204 */
[----:B------:R-:W-:-:S03]  /*01c0*/  CS2R R4, SRZ ;  /* 0x0000000000047805 */ /* 0x000fc6000001ff00 */
[----:B------:R-:W-:Y:S01]  /*01d0*/  IMAD.IADD R3, R2, 0x1, -R3 ;  /* 0x0000000102037824 */ /* 0x000fe200078e0a03 */
[----:B------:R-:W-:-:S07]  /*01e0*/  CS2R R6, SRZ ;  /* 0x0000000000067805 */ /* 0x000fce000001ff00 */
[----:B------:R-:W2:Y:S01]  /*01f0*/  @!P0 LDG.E.EL.64 R14, desc[UR4][R20.64] ;  /* 0x00000004140e8981 */ /* 0x000ea2000c2e1b00 */
[----:B----4-:R-:W-:Y:S01]  /*0200*/  IMAD.WIDE R22, R3, 0x8, R8 ;  /* 0x0000000803167825 */ /* 0x010fe200078e0208 */
[----:B------:R-:W-:-:S04]  /*0210*/  CS2R R8, SRZ ;  /* 0x0000000000087805 */ /* 0x000fc8000001ff00 */
[----:B------:R-:W3:Y:S01]  /*0220*/  @!P0 LDG.E.EL.128 R4, desc[UR4][R22.64] ;  /* 0x0000000416048981 */ /* 0x000ee2000c2e1d00 */
[----:B-----5:R-:W-:-:S05]  /*0230*/  IMAD.WIDE R16, R3, 0x8, R16 ;  /* 0x0000000803107825 */ /* 0x020fca00078e0210 */
[----:B------:R1:W4:Y:S01]  /*0240*/  @!P0 LDG.E.EL.128 R8, desc[UR4][R16.64] ;  /* 0x0000000410088981 */ /* 0x000322000c2e1d00 */
[----:B------:R-:W-:-:S04]  /*0250*/  LEA.HI R19, R19, R2, RZ, 0x10 ;  /* 0x0000000213137211 */ /* 0x000fc800078f80ff */
[----:B------:R-:W-:Y:S02]  /*0260*/  LOP3.LUT R26, R19, 0xffff0000, RZ, 0xc0, !PT ;  /* 0xffff0000131a7812 */ /* 0x000fe400078ec0ff */
[----:B--2---:R-:W-:Y:S02]  /*0270*/  SEL R20, R15, RZ, !P0 ;  /* 0x000000ff0f147207 */ /* 0x004fe40004000000 */
[----:B------:R-:W-:Y:S02]  /*0280*/  SEL R18, R14, RZ, !P0 ;  /* 0x000000ff0e127207 */ /* 0x000fe40004000000 */
[----:B------:R-:W-:Y:S02]  /*0290*/  SHF.R.U32.HI R15, RZ, 0x1d, R20 ;  /* 0x0000001dff0f7819 */ /* 0x000fe40000011614 */
[----:B---3--:R-:W-:Y:S02]  /*02a0*/  SEL R23, R5, RZ, !P0 ;  /* 0x000000ff05177207 */ /* 0x008fe40004000000 */
[----:B------:R-:W-:-:S02]  /*02b0*/  LOP3.LUT R15, R15, 0x4, RZ, 0xc0, !PT ;  /* 0x000000040f0f7812 */ /* 0x000fc400078ec0ff */
[----:B------:R-:W-:Y:S02]  /*02c0*/  SEL R5, R6, RZ, !P0 ;  /* 0x000000ff06057207 */ /* 0x000fe40004000000 */
[----:B------:R-:W-:Y:S02]  /*02d0*/  IADD3 R24, P1, R15, R18, RZ ;  /* 0x000000120f187210 */ /* 0x000fe40007f3e0ff */
[----:B------:R-:W-:Y:S02]  /*02e0*/  SEL R18, R7, RZ, !P0 ;  /* 0x000000ff07127207 */ /* 0x000fe40004000000 */
[----:B------:R-:W-:Y:S01]  /*02f0*/  SEL R14, R4, RZ, !P0 ;  /* 0x000000ff040e7207 */ /* 0x000fe20004000000 */
[----:B------:R-:W-:Y:S01]  /*0300*/  IMAD.X R7, RZ, RZ, R20, P1 ;  /* 0x000000ffff077224 */ /* 0x000fe200008e0614 */
[----:B------:R-:W-:Y:S01]  /*0310*/  SHF.R.U32.HI R21, RZ, 0x1b, R23 ;  /* 0x0000001bff157819 */ /* 0x000fe20000011617 */
[----:B------:R-:W-:Y:S01]  /*0320*/  IMAD.SHL.U32 R6, R24, 0x10, RZ ;  /* 0x0000001018067824 */ /* 0x000fe200078e00ff */
[----:B-1----:R-:W-:-:S02]  /*0330*/  LEA R17, P1, R5, UR6, 0x2 ;  /* 0x0000000605117c11 */ /* 0x002fc4000f8210ff */
[----:B------:R-:W-:Y:S02]  /*0340*/  LEA R16, P2, R14, UR6, 0x2 ;  /* 0x000000060e107c11 */ /* 0x000fe4000f8410ff */
[----:B------:R-:W-:Y:S02]  /*0350*/  LOP3.LUT R21, R21, 0x10, RZ, 0xc0, !PT ;  /* 0x0000001015157812 */ /* 0x000fe400078ec0ff */
[--C-:B------:R-:W-:Y:S02]  /*0360*/  SHF.R.U32.HI R15, RZ, 0x1b, R18.reuse ;  /* 0x0000001bff0f7819 */ /* 0x100fe40000011612 */
[----:B------:R-:W-:Y:S02]  /*0370*/  LEA.HI.X R5, R5, UR7, R18, 0x2, P1 ;  /* 0x0000000705057c11 */ /* 0x000fe400088f1412 */
[----:B----4-:R-:W-:Y:S02]  /*0380*/  SEL R20, R9, RZ, !P0 ;  /* 0x000000ff09147207 */ /* 0x010fe40004000000 */
[----:B------:R-:W-:-:S02]  /*0390*/  SEL R18, R11, RZ, !P0 ;  /* 0x000000ff0b127207 */ /* 0x000fc40004000000 */
[----:B------:R-:W-:Y:S02]  /*03a0*/  SHF.L.U64.HI R4, R24, 0x4, R7 ;  /* 0x0000000418047819 */ /* 0x000fe40000010207 */
[----:B------:R-:W-:Y:S02]  /*03b0*/  LEA.HI.X R7, R14, UR7, R23, 0x2, P2 ;  /* 0x000000070e077c11 */ /* 0x000fe400090f1417 */
[----:B------:R-:W-:Y:S02]  /*03c0*/  IADD3 R16, P4, P3, R6, R16, R21 ;  /* 0x0000001006107210 */ /* 0x000fe40007b9e015 */
[----:B------:R-:W-:Y:S02]  /*03d0*/  SEL R23, R8, RZ, !P0 ;  /* 0x000000ff08177207 */ /* 0x000fe40004000000 */
[----:B------:R-:W-:Y:S02]  /*03e0*/  SEL R21, R10, RZ, !P0 ;  /* 0x000000ff0a157207 */ /* 0x000fe40004000000 */
[----:B------:R-:W-:-:S02]  /*03f0*/  SHF.R.U32.HI R11, RZ, 0x1b, R20 ;  /* 0x0000001bff0b7819 */ /* 0x000fc40000011614 */
[----:B------:R-:W-:Y:S02]  /*0400*/  SHF.R.U32.HI R9, RZ, 0x1b, R18 ;  /* 0x0000001bff097819 */ /* 0x000fe40000011612 */
[----:B------:R-:W-:Y:S02]  /*0410*/  LOP3.LUT R15, R15, 0x10, RZ, 0xc0, !PT ;  /* 0x000000100f0f7812 */ /* 0x000fe400078ec0ff */
[----:B------:R-:W-:Y:S02]  /*0420*/  LEA R10, P5, R23, UR6, 0x2 ;  /* 0x00000006170a7c11 */ /* 0x000fe4000f8a10ff */
[----:B------:R-:W-:Y:S02]  /*0430*/  LEA R8, P6, R21, UR6, 0x2 ;  /* 0x0000000615087c11 */ /* 0x000fe4000f8c10ff */
[----:B------:R-:W-:Y:S02]  /*0440*/  LOP3.LUT R11, R11, 0x10, RZ, 0xc0, !PT ;  /* 0x000000100b0b7812 */ /* 0x000fe400078ec0ff */
[----:B------:R-:W-:-:S02]  /*0450*/  LOP3.LUT R9, R9, 0x10, RZ, 0xc0, !PT ;  /* 0x0000001009097812 */ /* 0x000fc400078ec0ff */
[----:B------:R-:W-:Y:S02]  /*0460*/  IADD3 R14, P2, P1, R6, R17, R15 ;  /* 0x00000011060e7210 */ /* 0x000fe4000795e00f */
[----:B------:R-:W-:Y:S02]  /*0470*/  LEA.HI.X R23, R23, UR7, R20, 0x2, P5 ;  /* 0x0000000717177c11 */ /* 0x000fe4000a8f1414 */
[----:B------:R-:W-:Y:S01]  /*0480*/  LEA.HI.X R21, R21, UR7, R18, 0x2, P6 ;  /* 0x0000000715157c11 */ /* 0x000fe2000b0f1412 */
[----:B------:R-:W-:Y:S01]  /*0490*/  IMAD.MOV.U32 R18, RZ, RZ, RZ ;  /* 0x000000ffff127224 */ /* 0x000fe200078e00ff */
[----:B------:R-:W-:Y:S02]  /*04a0*/  IADD3.X R17, R4, R7, RZ, P4, P3 ;  /* 0x0000000704117210 */ /* 0x000fe400027e64ff */
[----:B------:R-:W-:Y:S02]  /*04b0*/  CS2R R24, SRZ ;  /* 0x0000000000187805 */ /* 0x000fe4000001ff00 */
[C---:B------:R-:W-:Y:S01]  /*04c0*/  IADD3 R10, P5, P6, R6.reuse, R10, R11 ;  /* 0x0000000a060a7210 */ /* 0x040fe20007ebe00b */
[----:B------:R-:W-:Y:S01]  /*04d0*/  ULDC.64 UR6, c[0x0][0x248] ;  /* 0x0000920000067ab9 */ /* 0x000fe20000000a00 */
[----:B------:R-:W-:-:S02]  /*04e0*/  IADD3 R8, P3, P4, R6, R8, R9 ;  /* 0x0000000806087210 */ /* 0x000fc40007c7e009 */
[C---:B------:R-:W-:Y:S01]  /*04f0*/  IADD3.X R15, R4.reuse, R5, RZ, P2, P1 ;  /* 0x00000005040f7210 */ /* 0x040fe200017e24ff */
[----:B------:R-:W1:Y:S01]  /*0500*/  LDC.64 R6, c[0x0][0x210] ;  /* 0x00008400ff067b82 */ /* 0x000e620000000a00 */
[C---:B------:R-:W-:Y:S02]  /*0510*/  IADD3.X R11, R4.reuse, R23, RZ, P5, P6 ;  /* 0x00000017040b7210 */ /* 0x040fe40002fec4ff */
[----:B------:R-:W-:Y:S01]  /*0520*/  IADD3.X R9, R4, R21, RZ, P3, P4 ;  /* 0x0000001504097210 */ /* 0x000fe20001fe84ff */
[----:B------:R-:W-:Y:S01]  /*0530*/  IMAD.SHL.U32 R21, R13, 0x10, RZ ;  /* 0x000000100d157824 */ /* 0x000fe200078e00ff */
[----:B------:R-:W-:-:S03]  /*0540*/  SHF.R.S32.HI R20, RZ, 0x10, R19 ;  /* 0x00000010ff147819 */ /* 0x000fc60000011413 */
[----:B------:R-:W2:Y:S01]  /*0550*/  LDC.64 R4, c[0x0][0x238] ;  /* 0x00008e00ff047b82 */ /* 0x000ea20000000a00 */
[----:B------:R-:W-:-:S04]  /*0560*/  IMAD.WIDE R16, R21, 0x4, R16 ;  /* 0x0000000415107825 */ /* 0x000fc800078e0210 */
[----:B------:R-:W-:-:S04]  /*0570*/  IMAD.WIDE R14, R21, 0x4, R14 ;  /* 0x00000004150e7825 */ /* 0x000fc800078e020e */
[----:B------:R-:W-:-:S04]  /*0580*/  IMAD.WIDE R10, R21, 0x4, R10 ;  /* 0x00000004150a7825 */ /* 0x000fc800078e020a */
[----:B------:R-:W-:-:S04]  /*0590*/  IMAD.WIDE R8, R21, 0x4, R8 ;  /* 0x0000000415087825 */ /* 0x000fc800078e0208 */
[----:B------:R-:W-:-:S04]  /*05a0*/  IMAD.SHL.U32 R23, R20, 0x2000, RZ ;  /* 0x0000200014177824 */ /* 0x000fc800078e00ff */
[----:B------:R-:W-:-:S04]  /*05b0*/  IMAD.WIDE R16, R23, 0x4, R16 ;  /* 0x0000000417107825 */ /* 0x000fc800078e0210 */
[C---:B------:R-:W-:Y:S01]  /*05c0*/  IMAD.WIDE R14, R23.reuse, 0x4, R14 ;  /* 0x00000004170e7825 */ /* 0x040fe200078e020e */
[----:B------:R3:W4:Y:S03]  /*05d0*/  @!P0 LDG.E.EL R18, desc[UR4][R16.64] ;  /* 0x0000000410128981 */ /* 0x000726000c2e1900 */
[----:B------:R-:W-:Y:S01]  /*05e0*/  IMAD.WIDE R10, R23, 0x4, R10 ;  /* 0x00000004170a7825 */ /* 0x000fe200078e020a */
[----:B------:R-:W-:Y:S01]  /*05f0*/  ISETP.GT.AND P1, PT, R13, 0x1ff, PT ;  /* 0x000001ff0d00780c */ /* 0x000fe20003f24270 */
[----:B------:R-:W5:Y:S02]  /*0600*/  @!P0 LDG.E.EL R24, desc[UR4][R14.64] ;  /* 0x000000040e188981 */ /* 0x000f64000c2e1900 */
[----:B------:R-:W-:Y:S02]  /*0610*/  IMAD.WIDE R22, R23, 0x4, R8 ;  /* 0x0000000417167825 */ /* 0x000fe400078e0208 */
[----:B------:R-:W1:Y:S01]  /*0620*/  LDC.64 R8, c[0x0][0x240] ;  /* 0x00009000ff087b82 */ /* 0x000e620000000a00 */
[----:B------:R2:W5:Y:S01]  /*0630*/  @!P0 LDG.E.EL R25, desc[UR4][R10.64] ;  /* 0x000000040a198981 */ /* 0x000562000c2e1900 */
[----:B------:R-:W-:-:S02]  /*0640*/  IMAD.SHL.U32 R19, R20, 0x8000, RZ ;  /* 0x0000800014137824 */ /* 0x000fc400078e00ff */
[----:B------:R-:W-:-:S03]  /*0650*/  IMAD.MOV.U32 R21, RZ, RZ, RZ ;  /* 0x000000ffff157224 */ /* 0x000fc600078e00ff */
[----:B---3--:R-:W-:Y:S01]  /*0660*/  IADD3 R17, R19, R2, -R26 ;  /* 0x0000000213117210 */ /* 0x008fe20007ffe81a */
[----:B--2---:R-:W-:Y:S01]  /*0670*/  IMAD.WIDE R26, R3, 0x4, R4 ;  /* 0x00000004031a7825 */ /* 0x004fe200078e0204 */
[----:B------:R-:W-:Y:S02]  /*0680*/  LOP3.LUT R3, R0, 0xffffffc0, RZ, 0xc0, !PT ;  /* 0xffffffc000037812 */ /* 0x000fe400078ec0ff */
[----:B------:R-:W-:Y:S01]  /*0690*/  CS2R R4, SRZ ;  /* 0x0000000000047805 */ /* 0x000fe2000001ff00 */
[----:B------:R-:W2:Y:S01]  /*06a0*/  @!P0 LDG.E.EL R21, desc[UR4][R22.64] ;  /* 0x0000000416158981 */ /* 0x000ea2000c2e1900 */
[----:B------:R-:W-:Y:S02]  /*06b0*/  IMAD.SHL.U32 R13, R13, 0x40, RZ ;  /* 0x000000400d0d7824 */ /* 0x000fe400078e00ff */
[----:B------:R-:W-:Y:S01]  /*06c0*/  IMAD.IADD R0, R2, 0x1, -R3 ;  /* 0x0000000102007824 */ /* 0x000fe200078e0a03 */
[----:B------:R-:W-:Y:S01]  /*06d0*/  SHF.R.S32.HI R10, RZ, 0x1f, R19 ;  /* 0x0000001fff0a7819 */ /* 0x000fe20000011413 */
[----:B-1----:R-:W-:Y:S01]  /*06e0*/  IMAD.WIDE R16, R17, 0x4, R6 ;  /* 0x0000000411107825 */ /* 0x002fe200078e0206 */
[----:B------:R-:W-:-:S02]  /*06f0*/  CS2R R6, SRZ ;  /* 0x0000000000067805 */ /* 0x000fc4000001ff00 */
[----:B------:R-:W-:Y:S01]  /*0700*/  SHF.R.S32.HI R3, RZ, 0x1f, R13 ;  /* 0x0000001fff037819 */ /* 0x000fe2000001140d */
[----:B------:R-:W3:Y:S01]  /*0710*/  @!P0 LDG.E.EL.64 R4, desc[UR4][R26.64] ;  /* 0x000000041a048981 */ /* 0x000ee2000c2e1b00 */
[----:B------:R-:W-:Y:S02]  /*0720*/  IADD3 R19, P2, P3, R13, R0, R19 ;  /* 0x000000000d137210 */ /* 0x000fe40007b5e013 */
[----:B------:R-:W-:Y:S01]  /*0730*/  SHF.R.S32.HI R11, RZ, 0x1f, R0 ;  /* 0x0000001fff0b7819 */ /* 0x000fe20000011400 */
[----:B------:R-:W-:Y:S01]  /*0740*/  IMAD.MOV.U32 R0, RZ, RZ, RZ ;  /* 0x000000ffff007224 */ /* 0x000fe200078e00ff */
[----:B------:R1:W3:Y:S02]  /*0750*/  @!P0 LDG.E.64 R6, desc[UR4][R16.64] ;  /* 0x0000000410068981 */ /* 0x0002e4000c1e1b00 */
[----:B------:R-:W-:Y:S01]  /*0760*/  IADD3.X R10, R3, R11, R10, P2, P3 ;  /* 0x0000000b030a7210 */ /* 0x000fe200017e640a */
[----:B------:R-:W-:Y:S02]  /*0770*/  IMAD.MOV.U32 R3, RZ, RZ, RZ ;  /* 0x000000ffff037224 */ /* 0x000fe400078e00ff */
[----:B0-----:R-:W-:Y:S01]  /*0780*/  IMAD.WIDE R12, R12, 0x4, R8 ;  /* 0x000000040c0c7825 */ /* 0x001fe200078e0208 */
[----:B------:R-:W-:-:S02]  /*0790*/  LEA R14, P2, R19, UR6, 0x2 ;  /* 0x00000006130e7c11 */ /* 0x000fc4000f8410ff */
[----:B------:R-:W-:Y:S02]  /*07a0*/  CS2R R8, SRZ ;  /* 0x0000000000087805 */ /* 0x000fe4000001ff00 */
[----:B------:R-:W3:Y:S01]  /*07b0*/  @!P0 LDG.E.EL R0, desc[UR4][R12.64] ;  /* 0x000000040c008981 */ /* 0x000ee2000c2e1900 */
[----:B------:R-:W-:Y:S02]  /*07c0*/  LEA.HI.X R15, R19, UR7, R10, 0x2, P2 ;  /* 0x00000007130f7c11 */ /* 0x000fe400090f140a */
[----:B------:R-:W0:Y:S01]  /*07d0*/  LDC.64 R10, c[0x0][0x250] ;  /* 0x00009400ff0a7b82 */ /* 0x000e220000000a00 */
[----:B------:R0:W3:Y:S04]  /*07e0*/  @!P0 LDG.E.EL R3, desc[UR4][R12.64] ;  /* 0x000000040c038981 */ /* 0x0000e8000c2e1900 */
[----:B------:R-:W3:Y:S01]  /*07f0*/  @P1 LDG.E.64 R8, desc[UR4][R14.64+-0x20000] ;  /* 0xfe0000040e081981 */ /* 0x000ee2000c1e1b00 */
[----:B0-----:R-:W-:Y:S01]  /*0800*/  IMAD.WIDE R10, R2, 0x4, R10 ;  /* 0x00000004020a7825 */ /* 0x001fe200078e020a */
[----:B----4-:R-:W-:-:S02]  /*0810*/  SEL R19, R18, RZ, !P0 ;  /* 0x000000ff12137207 */ /* 0x010fc40004000000 */
[----:B-----5:R-:W-:Y:S02]  /*0820*/  SEL R24, R24, RZ, !P0 ;  /* 0x000000ff18187207 */ /* 0x020fe40004000000 */
[----:B-1----:R-:W-:-:S05]  /*0830*/  SEL R16, R25, RZ, !P0 ;  /* 0x000000ff19107207 */ /* 0x002fca0004000000 */
[----:B------:R-:W-:Y:S01]  /*0840*/  FADD R16, -R19, R16 ;  /* 0x0000001013107221 */ /* 0x000fe20000000100 */
[----:B--2---:R-:W-:-:S05]  /*0850*/  SEL R21, R21, RZ, !P0 ;  /* 0x000000ff15157207 */ /* 0x004fca0004000000 */
[----:B------:R-:W-:Y:S01]  /*0860*/  FADD R21, -R24, R21 ;  /* 0x0000001518157221 */ /* 0x000fe20000000100 */
[----:B---3--:R-:W-:Y:S02]  /*0870*/  SEL R4, R4, RZ, !P0 ;  /* 0x000000ff04047207 */ /* 0x008fe40004000000 */
[----:B------:R-:W-:Y:S02]  /*0880*/  SEL R5, R5, RZ, !P0 ;  /* 0x000000ff05057207 */ /* 0x000fe40004000000 */
[----:B------:R-:W-:Y:S01]  /*0890*/  SEL R13, R6, RZ, !P0 ;  /* 0x000000ff060d7207 */ /* 0x000fe20004000000 */
[----:B------:R-:W-:Y:S01]  /*08a0*/  FFMA R4, R16, R4, R19 ;  /* 0x0000000410047223 */ /* 0x000fe20000000013 */
[----:B------:R-:W-:Y:S01]  /*08b0*/  SEL R6, R7, RZ, !P0 ;  /* 0x000000ff07067207 */ /* 0x000fe20004000000 */
[----:B------:R-:W-:Y:S02]  /*08c0*/  FFMA R5, R21, R5, R24 ;  /* 0x0000000515057223 */ /* 0x000fe40000000018 */
[----:B------:R-:W-:-:S02]  /*08d0*/  FADD R4, -R13, R4 ;  /* 0x000000040d047221 */ /* 0x000fc40000000100 */
[----:B------:R-:W-:Y:S01]  /*08e0*/  FADD R5, -R6, R5 ;  /* 0x0000000506057221 */ /* 0x000fe20000000100 */
[----:B------:R-:W-:Y:S02]  /*08f0*/  SEL R0, R0, RZ, !P0 ;  /* 0x000000ff00007207 */ /* 0x000fe40004000000 */
[----:B------:R-:W-:-:S03]  /*0900*/  SEL R3, R3, RZ, !P0 ;  /* 0x000000ff03037207 */ /* 0x000fc60004000000 */
[----:B------:R-:W-:Y:S01]  /*0910*/  FFMA R4, R4, R0, R13 ;  /* 0x0000000004047223 */ /* 0x000fe2000000000d */
[----:B------:R-:W-:Y:S01]  /*0920*/  @P0 SEL R4, R8, RZ, P1 ;  /* 0x000000ff08040207 */ /* 0x000fe20000800000 */
[----:B------:R-:W-:Y:S01]  /*0930*/  FFMA R5, R5, R3, R6 ;  /* 0x0000000305057223 */ /* 0x000fe20000000006 */
[----:B------:R-:W-:-:S05]  /*0940*/  @P0 SEL R5, R9, RZ, P1 ;  /* 0x000000ff09050207 */ /* 0x000fca0000800000 */
[----:B------:R-:W-:Y:S01]  /*0950*/  STG.E.64 desc[UR4][R10.64], R4 ;  /* 0x000000040a007986 */ /* 0x000fe2000c101b04 */
[----:B------:R-:W-:Y:S05]  /*0960*/  EXIT ;  /* 0x000000000000794d */ /* 0x000fea0003800000 */
.L_x_0:
[----:B------:R-:W-:-:S00]  /*0970*/  BRA `(.L_x_0) ;  /* 0xfffffffc00fc7947 */ /* 0x000fc0000383ffff */
[----:B------:R-:W-:-:S00]  /*0980*/  NOP ;  /* 0x0000000000007918 */ /* 0x000fc00000000000 */
[----:B------:R-:W-:-:S00]  /*0990*/  NOP ;  /* 0x0000000000007918 */ /* 0x000fc00000000000 */
[----:B------:R-:W-:-:S00]  /*09a0*/  NOP ;  /* 0x0000000000007918 */ /* 0x000fc00000000000 */
[----:B------:R-:W-:-:S00]  /*09b0*/  NOP ;  /* 0x0000000000007918 */ /* 0x000fc00000000000 */
[----:B------:R-:W-:-:S00]  /*09c0*/  NOP ;  /* 0x0000000000007918 */ /* 0x000fc00000000000 */
[----:B------:R-:W-:-:S00]  /*09d0*/  NOP ;  /* 0x0000000000007918 */ /* 0x000fc00000000000 */
[----:B------:R-:W-:-:S00]  /*09e0*/  NOP ;  /* 0x0000000000007918 */ /* 0x000fc00000000000 */
[----:B------:R-:W-:-:S00]  /*09f0*/  NOP ;  /* 0x0000000000007918 */ /* 0x000fc00000000000 */
.L_x_1:


//--------------------- .nv.constant0.triton_poi_fused_cat_30 --------------------------
	.section	.nv.constant0.triton_poi_fused_cat_30,"a",@progbits
	.sectionflags	@""
	.align	4
.nv.constant0.triton_poi_fused_cat_30:
	.zero		604
